	.headerflags	@"EF_CUDA_TEXMODE_UNIFIED EF_CUDA_64BIT_ADDRESS EF_CUDA_ACCELERATORS EF_CUDA_SM90 EF_CUDA_VIRTUAL_SM(EF_CUDA_SM90)"
	.elftype	@"ET_EXEC"


//--------------------- .nv.info                  --------------------------
	.section	.nv.info,"",@"SHT_CUDA_INFO"
	.align	4


	//----- nvinfo : EIATTR_REGCOUNT
	.align		4
        /*0000*/ 	.byte	0x04, 0x2f
        /*0002*/ 	.short	(.L_1 - .L_0)
	.align		4
.L_0:
        /*0004*/ 	.word	index@(triton_poi_fused_convolution_2)
        /*0008*/ 	.word	0x0000000e


	//----- nvinfo : EIATTR_MIN_STACK_SIZE
	.align		4
.L_1:
        /*000c*/ 	.byte	0x04, 0x12
        /*000e*/ 	.short	(.L_3 - .L_2)
	.align		4
.L_2:
        /*0010*/ 	.word	index@(triton_poi_fused_convolution_2)
        /*0014*/ 	.word	0x00000000


	//----- nvinfo : EIATTR_FRAME_SIZE
	.align		4
.L_3:
        /*0018*/ 	.byte	0x04, 0x11
        /*001a*/ 	.short	(.L_5 - .L_4)
	.align		4
.L_4:
        /*001c*/ 	.word	index@(triton_poi_fused_convolution_2)
        /*0020*/ 	.word	0x00000000


	//----- nvinfo : EIATTR_MIN_STACK_SIZE
	.align		4
.L_5:
        /*0024*/ 	.byte	0x04, 0x12
        /*0026*/ 	.short	(.L_7 - .L_6)
	.align		4
.L_6:
        /*0028*/ 	.word	index@(triton_poi_fused_convolution_2)
        /*002c*/ 	.word	0x00000000
.L_7:


//--------------------- .nv.info.triton_poi_fused_convolution_2 --------------------------
	.section	.nv.info.triton_poi_fused_convolution_2,"",@"SHT_CUDA_INFO"
	.sectionflags	@""
	.align	4


	//----- nvinfo : EIATTR_CUDA_API_VERSION
	.align		4
        /*0000*/ 	.byte	0x04, 0x37
        /*0002*/ 	.short	(.L_9 - .L_8)
.L_8:
        /*0004*/ 	.word	0x0000007c


	//----- nvinfo : EIATTR_KPARAM_INFO
	.align		4
.L_9:
        /*0008*/ 	.byte	0x04, 0x17
        /*000a*/ 	.short	(.L_11 - .L_10)
.L_10:
        /*000c*/ 	.word	0x00000000
        /*0010*/ 	.short	0x0002
        /*0012*/ 	.short	0x0010
        /*0014*/ 	.byte	0x00, 0xf0, 0x11, 0x00


	//----- nvinfo : EIATTR_KPARAM_INFO
	.align		4
.L_11:
        /*0018*/ 	.byte	0x04, 0x17
        /*001a*/ 	.short	(.L_13 - .L_12)
.L_12:
        /*001c*/ 	.word	0x00000000
        /*0020*/ 	.short	0x0001
        /*0022*/ 	.short	0x0008
        /*0024*/ 	.byte	0x00, 0xf4, 0x21, 0x00


	//----- nvinfo : EIATTR_KPARAM_INFO
	.align		4
.L_13:
        /*0028*/ 	.byte	0x04, 0x17
        /*002a*/ 	.short	(.L_15 - .L_14)
.L_14:
        /*002c*/ 	.word	0x00000000
        /*0030*/ 	.short	0x0000
        /*0032*/ 	.short	0x0000
        /*0034*/ 	.byte	0x00, 0xf4, 0x21, 0x00


	//----- nvinfo : EIATTR_SPARSE_MMA_MASK
	.align		4
.L_15:
        /*0038*/ 	.byte	0x03, 0x50
        /*003a*/ 	.short	0x0000


	//----- nvinfo : EIATTR_MAXREG_COUNT
	.align		4
        /*003c*/ 	.byte	0x03, 0x1b
        /*003e*/ 	.short	0x00ff


	//----- nvinfo : EIATTR_EXIT_INSTR_OFFSETS
	.align		4
        /*0040*/ 	.byte	0x04, 0x1c
        /*0042*/ 	.short	(.L_17 - .L_16)


	//   ....[0]....
.L_16:
        /*0044*/ 	.word	0x00000170


	//----- nvinfo : EIATTR_REQNTID
	.align		4
.L_17:
        /*0048*/ 	.byte	0x04, 0x10
        /*004a*/ 	.short	(.L_19 - .L_18)
.L_18:
        /*004c*/ 	.word	0x00000080
        /*0050*/ 	.word	0x00000001
        /*0054*/ 	.word	0x00000001


	//----- nvinfo : EIATTR_CBANK_PARAM_SIZE
	.align		4
.L_19:
        /*0058*/ 	.byte	0x03, 0x19
        /*005a*/ 	.short	0x0014


	//----- nvinfo : EIATTR_PARAM_CBANK
	.align		4
        /*005c*/ 	.byte	0x04, 0x0a
        /*005e*/ 	.short	(.L_21 - .L_20)
	.align		4
.L_20:
        /*0060*/ 	.word	index@(.nv.constant0.triton_poi_fused_convolution_2)
        /*0064*/ 	.short	0x0210
        /*0066*/ 	.short	0x0014


	//----- nvinfo : EIATTR_SW_WAR
	.align		4
.L_21:
        /*0068*/ 	.byte	0x04, 0x36
        /*006a*/ 	.short	(.L_23 - .L_22)
.L_22:
        /*006c*/ 	.word	0x00000008
.L_23:


//--------------------- .nv.callgraph             --------------------------
	.section	.nv.callgraph,"",@"SHT_CUDA_CALLGRAPH"
	.align	4
	.sectionentsize	8
	.align		4
        /*0000*/ 	.word	0x00000000
	.align		4
        /*0004*/ 	.word	0xffffffff
	.align		4
        /*0008*/ 	.word	0x00000000
	.align		4
        /*000c*/ 	.word	0xfffffffe
	.align		4
        /*0010*/ 	.word	0x00000000
	.align		4
        /*0014*/ 	.word	0xfffffffd
	.align		4
        /*0018*/ 	.word	0x00000000
	.align		4
        /*001c*/ 	.word	0xfffffffc


//--------------------- .text.triton_poi_fused_convolution_2 --------------------------
	.section	.text.triton_poi_fused_convolution_2,"ax",@progbits
	.align	128
        .global         triton_poi_fused_convolution_2
        .type           triton_poi_fused_convolution_2,@function
        .size           triton_poi_fused_convolution_2,(.L_x_1 - triton_poi_fused_convolution_2)
        .other          triton_poi_fused_convolution_2,@"STO_CUDA_ENTRY STV_DEFAULT"
triton_poi_fused_convolution_2:
.text.triton_poi_fused_convolution_2:
[----:B------:R-:W-:Y:S01]  /*0000*/  LDC R1, c[0x0][0x28] ;  /* 0x00000a00ff017b82 */ /* 0x000fe20000000800 */
[----:B------:R-:W1:Y:S07]  /*0010*/  S2R R0, SR_TID.X ;  /* 0x0000000000007919 */ /* 0x000e6e0000002100 */
[----:B------:R-:W2:Y:S01]  /*0020*/  LDC.64 R4, c[0x0][0x218] ;  /* 0x00008600ff047b82 */ /* 0x000ea20000000a00 */
[----:B------:R-:W-:Y:S01]  /*0030*/  ULDC.64 UR4, c[0x0][0x208] ;  /* 0x0000820000047ab9 */ /* 0x000fe20000000a00 */
[----:B------:R-:W3:Y:S06]  /*0040*/  S2R R7, SR_CTAID.X ;  /* 0x0000000000077919 */ /* 0x000eec0000002500 */
[----:B------:R-:W4:Y:S01]  /*0050*/  LDC.64 R2, c[0x0][0x210] ;  /* 0x00008400ff027b82 */ /* 0x000f220000000a00 */
[----:B-1----:R-:W-:-:S04]  /*0060*/  SHF.L.U32 R0, R0, 0x2, RZ ;  /* 0x0000000200007819 */ /* 0x002fc800000006ff */
[----:B------:R-:W-:Y:S02]  /*0070*/  LOP3.LUT R0, R0, 0x1fc, RZ, 0xc0, !PT ;  /* 0x000001fc00007812 */ /* 0x000fe400078ec0ff */
[----:B---3--:R-:W-:Y:S02]  /*0080*/  SHF.R.S32.HI R6, RZ, 0x16, R7 ;  /* 0x00000016ff067819 */ /* 0x008fe40000011407 */
[----:B------:R-:W-:Y:S02]  /*0090*/  LEA R7, R7, R0, 0x9 ;  /* 0x0000000007077211 */ /* 0x000fe400078e48ff */
[----:B------:R-:W-:-:S03]  /*00a0*/  SGXT R0, R6, 0x1 ;  /* 0x000000010600781a */ /* 0x000fc60000000200 */
[----:B----4-:R-:W-:Y:S01]  /*00b0*/  IMAD.WIDE R2, R7, 0x4, R2 ;  /* 0x0000000407027825 */ /* 0x010fe200078e0202 */
[----:B------:R-:W-:-:S04]  /*00c0*/  LEA.HI R0, R0, R7, RZ, 0x8 ;  /* 0x0000000700007211 */ /* 0x000fc800078f40ff */
[----:B------:R-:W-:-:S04]  /*00d0*/  LOP3.LUT R0, R0, 0xffffff00, RZ, 0xc0, !PT ;  /* 0xffffff0000007812 */ /* 0x000fc800078ec0ff */
[----:B------:R-:W-:-:S05]  /*00e0*/  IADD3 R9, R7, -R0, RZ ;  /* 0x8000000007097210 */ /* 0x000fca0007ffe0ff */
[----:B--2---:R-:W-:Y:S02]  /*00f0*/  IMAD.WIDE R4, R9, 0x4, R4 ;  /* 0x0000000409047825 */ /* 0x004fe400078e0204 */
[----:B------:R-:W2:Y:S04]  /*0100*/  LDG.E.128 R8, desc[UR4][R2.64] ;  /* 0x0000000402087981 */ /* 0x000ea8000c1e1d00 */
[----:B------:R-:W2:Y:S02]  /*0110*/  LDG.E.EL.128 R4, desc[UR4][R4.64] ;  /* 0x0000000404047981 */ /* 0x000ea4000c2e1d00 */
[----:B--2---:R-:W-:Y:S01]  /*0120*/  FADD R8, R8, R4 ;  /* 0x0000000408087221 */ /* 0x004fe20000000000 */
[----:B------:R-:W-:Y:S01]  /*0130*/  FADD R9, R9, R5 ;  /* 0x0000000509097221 */ /* 0x000fe20000000000 */
[----:B------:R-:W-:Y:S01]  /*0140*/  FADD R10, R10, R6 ;  /* 0x000000060a0a7221 */ /* 0x000fe20000000000 */
[----:B------:R-:W-:-:S05]  /*0150*/  FADD R11, R11, R7 ;  /* 0x000000070b0b7221 */ /* 0x000fca0000000000 */
[----:B------:R-:W-:Y:S01]  /*0160*/  STG.E.128 desc[UR4][R2.64], R8 ;  /* 0x0000000802007986 */ /* 0x000fe2000c101d04 */
[----:B------:R-:W-:Y:S05]  /*0170*/  EXIT ;  /* 0x000000000000794d */ /* 0x000fea0003800000 */
.L_x_0:
[----:B------:R-:W-:-:S00]  /*0180*/  BRA `(.L_x_0) ;  /* 0xfffffffc00fc7947 */ /* 0x000fc0000383ffff */
[----:B------:R-:W-:-:S00]  /*0190*/  NOP ;  /* 0x0000000000007918 */ /* 0x000fc00000000000 */
        /* <DEDUP_REMOVED lines=14> */
.L_x_1:


//--------------------- .nv.constant0.triton_poi_fused_convolution_2 --------------------------
	.section	.nv.constant0.triton_poi_fused_convolution_2,"a",@progbits
	.sectionflags	@""
	.align	4
.nv.constant0.triton_poi_fused_convolution_2:
	.zero		548
